//
// Generated by NVIDIA NVVM Compiler
//
// Compiler Build ID: CL-36424714
// Cuda compilation tools, release 13.0, V13.0.88
// Based on NVVM 20.0.0
//

.version 9.0
.target sm_100
.address_size 64

	// .globl	_Z11dotp_kernelPdS_
.global .align 4 .f32 g_res;

.visible .entry _Z11dotp_kernelPdS_(
	.param .u64 .ptr .align 1 _Z11dotp_kernelPdS__param_0,
	.param .u64 .ptr .align 1 _Z11dotp_kernelPdS__param_1
)
{
	.reg .b32 	%r<5>;
	.reg .b32 	%f<3>;
	.reg .b64 	%rd<8>;
	.reg .b64 	%fd<4>;

	ld.param.u64 	%rd1, [_Z11dotp_kernelPdS__param_0];
	ld.param.u64 	%rd2, [_Z11dotp_kernelPdS__param_1];
	cvta.to.global.u64 	%rd3, %rd2;
	cvta.to.global.u64 	%rd4, %rd1;
	mov.u32 	%r1, %tid.x;
	mov.u32 	%r2, %ctaid.x;
	mov.u32 	%r3, %ntid.x;
	mad.lo.s32 	%r4, %r2, %r3, %r1;
	mul.wide.u32 	%rd5, %r4, 8;
	add.s64 	%rd6, %rd4, %rd5;
	ld.global.f64 	%fd1, [%rd6];
	add.s64 	%rd7, %rd3, %rd5;
	ld.global.f64 	%fd2, [%rd7];
	mul.f64 	%fd3, %fd1, %fd2;
	cvt.rn.f32.f64 	%f1, %fd3;
	atom.global.add.f32 	%f2, [g_res], %f1;
	ret;

}


// ===== COMPILED SASS (sm_100) =====

	.target	sm_100

	.elftype	@"ET_EXEC"


//--------------------- .note.nv.tkinfo           --------------------------
	.section	.note.nv.tkinfo,"",@"SHT_NOTE"
	.sectionflags	@"SHF_NOTE_NV_TKINFO"
	.tkinfo
        /*0018*/ 	.word	0x00000002
        /*0030*/ 	.string	""
        /*0030*/ 	.string	"ptxas"
        /*0030*/ 	.string	"Cuda compilation tools, release 13.0, V13.0.88"
        /*0030*/ 	.string	"Build cuda_13.0.r13.0/compiler.36424714_0"
        /*0030*/ 	.string	"-arch sm_100 -m 64 "



//--------------------- .note.nv.cuinfo           --------------------------
	.section	.note.nv.cuinfo,"",@"SHT_NOTE"
	.sectionflags	@"SHF_NOTE_NV_CUINFO"
        /*0018*/ 	.short	0x0002
        /*001a*/ 	.short	0x0064
        /*001c*/ 	.short	0x0082
	.zero		2


//--------------------- .nv.info                  --------------------------
	.section	.nv.info,"",@"SHT_CUDA_INFO"
	.align	4


	//----- nvinfo : EIATTR_REGCOUNT
	.align		4
        /*0000*/ 	.byte	0x04, 0x2f
        /*0002*/ 	.short	(.L_2 - .L_1)
	.align		4
.L_1:
        /*0004*/ 	.word	index@(_Z11dotp_kernelPdS_)
        /*0008*/ 	.word	0x0000000c


	//----- nvinfo : EIATTR_FRAME_SIZE
	.align		4
.L_2:
        /*000c*/ 	.byte	0x04, 0x11
        /*000e*/ 	.short	(.L_4 - .L_3)
	.align		4
.L_3:
        /*0010*/ 	.word	index@(_Z11dotp_kernelPdS_)
        /*0014*/ 	.word	0x00000000


	//----- nvinfo : EIATTR_MIN_STACK_SIZE
	.align		4
.L_4:
        /*0018*/ 	.byte	0x04, 0x12
        /*001a*/ 	.short	(.L_6 - .L_5)
	.align		4
.L_5:
        /*001c*/ 	.word	index@(_Z11dotp_kernelPdS_)
        /*0020*/ 	.word	0x00000000
.L_6:


//--------------------- .nv.compat                --------------------------
	.section	.nv.compat,"",@"SHT_CUDA_COMPAT_INFO"
	.align	4
        /*0000*/ 	.byte	0x02, 0x09, 0x00, 0x00, 0x02, 0x02, 0x01, 0x00, 0x02, 0x05, 0x05, 0x00, 0x03, 0x07, 0x01, 0x01
        /*0010*/ 	.byte	0x02, 0x03, 0x00, 0x00, 0x02, 0x06, 0x01, 0x00, 0x04, 0x0b, 0x08, 0x00, 0x01, 0x00, 0x00, 0x00
        /*0020*/ 	.byte	0x00, 0x00, 0x00, 0x00


//--------------------- .nv.info._Z11dotp_kernelPdS_ --------------------------
	.section	.nv.info._Z11dotp_kernelPdS_,"",@"SHT_CUDA_INFO"
	.sectionflags	@""
	.align	4


	//----- nvinfo : EIATTR_CUDA_API_VERSION
	.align		4
        /*0000*/ 	.byte	0x04, 0x37
        /*0002*/ 	.short	(.L_8 - .L_7)
.L_7:
        /*0004*/ 	.word	0x00000082


	//----- nvinfo : EIATTR_KPARAM_INFO
	.align		4
.L_8:
        /*0008*/ 	.byte	0x04, 0x17
        /*000a*/ 	.short	(.L_10 - .L_9)
.L_9:
        /*000c*/ 	.word	0x00000000
        /*0010*/ 	.short	0x0001
        /*0012*/ 	.short	0x0008
        /*0014*/ 	.byte	0x00, 0xf5, 0x21, 0x00


	//----- nvinfo : EIATTR_KPARAM_INFO
	.align		4
.L_10:
        /*0018*/ 	.byte	0x04, 0x17
        /*001a*/ 	.short	(.L_12 - .L_11)
.L_11:
        /*001c*/ 	.word	0x00000000
        /*0020*/ 	.short	0x0000
        /*0022*/ 	.short	0x0000
        /*0024*/ 	.byte	0x00, 0xf5, 0x21, 0x00


	//----- nvinfo : EIATTR_SPARSE_MMA_MASK
	.align		4
.L_12:
        /*0028*/ 	.byte	0x03, 0x50
        /*002a*/ 	.short	0x0000


	//----- nvinfo : EIATTR_MAXREG_COUNT
	.align		4
        /*002c*/ 	.byte	0x03, 0x1b
        /*002e*/ 	.short	0x00ff


	//----- nvinfo : EIATTR_MERCURY_ISA_VERSION
	.align		4
        /*0030*/ 	.byte	0x03, 0x5f
        /*0032*/ 	.short	0x0101


	//----- nvinfo : EIATTR_VRC_CTA_INIT_COUNT
	.align		4
        /*0034*/ 	.byte	0x02, 0x4a
	.zero		1
	.zero		1


	//----- nvinfo : EIATTR_EXIT_INSTR_OFFSETS
	.align		4
        /*0038*/ 	.byte	0x04, 0x1c
        /*003a*/ 	.short	(.L_14 - .L_13)


	//   ....[0]....
.L_13:
        /*003c*/ 	.word	0x00000100


	//----- nvinfo : EIATTR_CBANK_PARAM_SIZE
	.align		4
.L_14:
        /*0040*/ 	.byte	0x03, 0x19
        /*0042*/ 	.short	0x0010


	//----- nvinfo : EIATTR_PARAM_CBANK
	.align		4
        /*0044*/ 	.byte	0x04, 0x0a
        /*0046*/ 	.short	(.L_16 - .L_15)
	.align		4
.L_15:
        /*0048*/ 	.word	index@(.nv.constant0._Z11dotp_kernelPdS_)
        /*004c*/ 	.short	0x0380
        /*004e*/ 	.short	0x0010


	//----- nvinfo : EIATTR_SW_WAR
	.align		4
.L_16:
        /*0050*/ 	.byte	0x04, 0x36
        /*0052*/ 	.short	(.L_18 - .L_17)
.L_17:
        /*0054*/ 	.word	0x00000008
.L_18:


//--------------------- .nv.callgraph             --------------------------
	.section	.nv.callgraph,"",@"SHT_CUDA_CALLGRAPH"
	.align	4
	.sectionentsize	8
	.align		4
        /*0000*/ 	.word	0x00000000
	.align		4
        /*0004*/ 	.word	0xffffffff
	.align		4
        /*0008*/ 	.word	0x00000000
	.align		4
        /*000c*/ 	.word	0xfffffffe
	.align		4
        /*0010*/ 	.word	0x00000000
	.align		4
        /*0014*/ 	.word	0xfffffffd
	.align		4
        /*0018*/ 	.word	0x00000000
	.align		4
        /*001c*/ 	.word	0xfffffffc


//--------------------- .nv.constant4             --------------------------
	.section	.nv.constant4,"a",@progbits
	.align	8
	.align		8
.nv.constant4:
        /*0000*/ 	.dword	g_res


//--------------------- .text._Z11dotp_kernelPdS_ --------------------------
	.section	.text._Z11dotp_kernelPdS_,"ax",@progbits
	.align	128
        .global         _Z11dotp_kernelPdS_
        .type           _Z11dotp_kernelPdS_,@function
        .size           _Z11dotp_kernelPdS_,(.L_x_1 - _Z11dotp_kernelPdS_)
        .other          _Z11dotp_kernelPdS_,@"STO_CUDA_ENTRY STV_DEFAULT"
_Z11dotp_kernelPdS_:
.text._Z11dotp_kernelPdS_:
[----:B------:R-:W-:Y:S01]  /*0000*/  LDC R1, c[0x0][0x37c] ;  /* 0x0000df00ff017b82 */ /* 0x000fe20000000800 */
[----:B------:R-:W0:Y:S07]  /*0010*/  S2R R7, SR_TID.X ;  /* 0x0000000000077919 */ /* 0x000e2e0000002100 */
[----:B------:R-:W0:Y:S01]  /*0020*/  S2UR UR6, SR_CTAID.X ;  /* 0x00000000000679c3 */ /* 0x000e220000002500 */
[----:B------:R-:W1:Y:S07]  /*0030*/  LDCU.64 UR4, c[0x0][0x358] ;  /* 0x00006b00ff0477ac */ /* 0x000e6e0008000a00 */
[----:B------:R-:W0:Y:S08]  /*0040*/  LDC R0, c[0x0][0x360] ;  /* 0x0000d800ff007b82 */ /* 0x000e300000000800 */
[----:B------:R-:W2:Y:S08]  /*0050*/  LDC.64 R2, c[0x0][0x380] ;  /* 0x0000e000ff027b82 */ /* 0x000eb00000000a00 */
[----:B------:R-:W3:Y:S01]  /*0060*/  LDC.64 R4, c[0x0][0x388] ;  /* 0x0000e200ff047b82 */ /* 0x000ee20000000a00 */
[----:B0-----:R-:W-:-:S04]  /*0070*/  IMAD R7, R0, UR6, R7 ;  /* 0x0000000600077c24 */ /* 0x001fc8000f8e0207 */
[----:B--2---:R-:W-:-:S06]  /*0080*/  IMAD.WIDE.U32 R2, R7, 0x8, R2 ;  /* 0x0000000807027825 */ /* 0x004fcc00078e0002 */
[----:B-1----:R-:W2:Y:S01]  /*0090*/  LDG.E.64 R2, desc[UR4][R2.64] ;  /* 0x0000000402027981 */ /* 0x002ea2000c1e1b00 */
[----:B---3--:R-:W-:-:S06]  /*00a0*/  IMAD.WIDE.U32 R4, R7, 0x8, R4 ;  /* 0x0000000807047825 */ /* 0x008fcc00078e0004 */
[----:B------:R-:W2:Y:S01]  /*00b0*/  LDG.E.64 R4, desc[UR4][R4.64] ;  /* 0x0000000404047981 */ /* 0x000ea2000c1e1b00 */
[----:B------:R-:W0:Y:S01]  /*00c0*/  LDC.64 R8, c[0x4][RZ] ;  /* 0x01000000ff087b82 */ /* 0x000e220000000a00 */
[----:B--2---:R-:W-:-:S10]  /*00d0*/  DMUL R6, R2, R4 ;  /* 0x0000000402067228 */ /* 0x004fd40000000000 */
[----:B------:R-:W0:Y:S02]  /*00e0*/  F2F.F32.F64 R7, R6 ;  /* 0x0000000600077310 */ /* 0x000e240000301000 */
[----:B0-----:R-:W-:Y:S01]  /*00f0*/  REDG.E.ADD.F32.FTZ.RN.STRONG.GPU desc[UR4][R8.64], R7 ;  /* 0x00000007080079a6 */ /* 0x001fe2000c12f304 */
[----:B------:R-:W-:Y:S05]  /*0100*/  EXIT ;  /* 0x000000000000794d */ /* 0x000fea0003800000 */
.L_x_0:
[----:B------:R-:W-:-:S00]  /*0110*/  BRA `(.L_x_0) ;  /* 0xfffffffc00fc7947 */ /* 0x000fc0000383ffff */
[----:B------:R-:W-:-:S00]  /*0120*/  NOP ;  /* 0x0000000000007918 */ /* 0x000fc00000000000 */
        /* <DEDUP_REMOVED lines=13> */
.L_x_1:


//--------------------- .nv.shared.reserved.0     --------------------------
	.section	.nv.shared.reserved.0,"aw",@nobits
	.weak		__nv_reservedSMEM_offset_0_alias
	.size		__nv_reservedSMEM_offset_0_alias, 0, 64
	.other		__nv_reservedSMEM_offset_0_alias,@"STO_CUDA_RESERVED_SHARED STV_DEFAULT"
__nv_reservedSMEM_offset_0_alias:
	.zero		0
	.zero		64


//--------------------- .nv.global                --------------------------
	.section	.nv.global,"aw",@nobits
	.align	4
.nv.global:
	.type		g_res,@object
	.size		g_res,(.L_0 - g_res)
g_res:
	.zero		4
.L_0:


//--------------------- .nv.constant0._Z11dotp_kernelPdS_ --------------------------
	.section	.nv.constant0._Z11dotp_kernelPdS_,"a",@progbits
	.sectionflags	@""
	.align	4
.nv.constant0._Z11dotp_kernelPdS_:
	.zero		912


//--------------------- SYMBOLS --------------------------

	.type		.nv.reservedSmem.offset0,@object
	.size		.nv.reservedSmem.offset0,0x4
